//
// Generated by NVIDIA NVVM Compiler
//
// Compiler Build ID: CL-36424714
// Cuda compilation tools, release 13.0, V13.0.88
// Based on NVVM 20.0.0
//

.version 9.0
.target sm_100
.address_size 64

	// .globl	rng

.visible .entry rng(
	.param .u64 .ptr .align 1 rng_param_0,
	.param .u32 rng_param_1
)
{
	.reg .b32 	%r<259>;
	.reg .b64 	%rd<5>;

	ld.param.u64 	%rd1, [rng_param_0];
	ld.param.u32 	%r1, [rng_param_1];
	mov.u32 	%r2, %tid.x;
	mov.u32 	%r3, %tid.y;
	mov.u32 	%r4, %ctaid.x;
	mov.u32 	%r5, %ctaid.y;
	mov.u32 	%r6, %ntid.y;
	mad.lo.s32 	%r7, %r5, %r6, %r3;
	mov.u32 	%r8, %nctaid.x;
	mov.u32 	%r9, %ntid.x;
	mad.lo.s32 	%r10, %r7, %r8, %r4;
	mad.lo.s32 	%r11, %r10, %r9, %r2;
	shl.b32 	%r12, %r1, 3;
	shl.b32 	%r13, %r11, 11;
	shl.b32 	%r14, %r11, 19;
	add.s32 	%r15, %r11, %r1;
	add.s32 	%r16, %r15, %r13;
	add.s32 	%r17, %r16, %r14;
	shl.b32 	%r18, %r11, 9;
	add.s32 	%r19, %r11, %r18;
	shl.b32 	%r20, %r11, 21;
	add.s32 	%r21, %r20, %r19;
	add.s32 	%r22, %r12, %r21;
	shl.b32 	%r23, %r22, 4;
	add.s32 	%r24, %r23, -1556008596;
	add.s32 	%r25, %r22, -1640531527;
	shr.s32 	%r26, %r22, 5;
	add.s32 	%r27, %r26, -939442524;
	and.b32  	%r28, %r27, %r25;
	and.b32  	%r29, %r28, %r24;
	add.s32 	%r30, %r29, %r17;
	shl.b32 	%r31, %r30, 4;
	add.s32 	%r32, %r31, -1383041155;
	add.s32 	%r33, %r30, -1640531527;
	and.b32  	%r34, %r32, %r33;
	shr.s32 	%r35, %r30, 5;
	add.s32 	%r36, %r35, 2123724318;
	and.b32  	%r37, %r34, %r36;
	add.s32 	%r38, %r37, %r22;
	shl.b32 	%r39, %r38, 4;
	add.s32 	%r40, %r39, -1556008596;
	add.s32 	%r41, %r38, 1013904242;
	shr.s32 	%r42, %r38, 5;
	add.s32 	%r43, %r42, -939442524;
	and.b32  	%r44, %r43, %r40;
	and.b32  	%r45, %r44, %r41;
	add.s32 	%r46, %r45, %r30;
	shl.b32 	%r47, %r46, 4;
	add.s32 	%r48, %r47, -1383041155;
	add.s32 	%r49, %r46, 1013904242;
	and.b32  	%r50, %r48, %r49;
	shr.s32 	%r51, %r46, 5;
	add.s32 	%r52, %r51, 2123724318;
	and.b32  	%r53, %r50, %r52;
	add.s32 	%r54, %r53, %r38;
	shl.b32 	%r55, %r54, 4;
	add.s32 	%r56, %r55, -1556008596;
	add.s32 	%r57, %r54, -626627285;
	shr.s32 	%r58, %r54, 5;
	add.s32 	%r59, %r58, -939442524;
	and.b32  	%r60, %r59, %r56;
	and.b32  	%r61, %r60, %r57;
	add.s32 	%r62, %r61, %r46;
	shl.b32 	%r63, %r62, 4;
	add.s32 	%r64, %r63, -1383041155;
	add.s32 	%r65, %r62, -626627285;
	and.b32  	%r66, %r64, %r65;
	shr.s32 	%r67, %r62, 5;
	add.s32 	%r68, %r67, 2123724318;
	and.b32  	%r69, %r66, %r68;
	add.s32 	%r70, %r69, %r54;
	shl.b32 	%r71, %r70, 4;
	add.s32 	%r72, %r71, -1556008596;
	add.s32 	%r73, %r70, 2027808484;
	shr.s32 	%r74, %r70, 5;
	add.s32 	%r75, %r74, -939442524;
	and.b32  	%r76, %r75, %r72;
	and.b32  	%r77, %r76, %r73;
	add.s32 	%r78, %r77, %r62;
	shl.b32 	%r79, %r78, 4;
	add.s32 	%r80, %r79, -1383041155;
	add.s32 	%r81, %r78, 2027808484;
	and.b32  	%r82, %r80, %r81;
	shr.s32 	%r83, %r78, 5;
	add.s32 	%r84, %r83, 2123724318;
	and.b32  	%r85, %r82, %r84;
	add.s32 	%r86, %r85, %r70;
	shl.b32 	%r87, %r86, 4;
	add.s32 	%r88, %r87, -1556008596;
	add.s32 	%r89, %r86, 387276957;
	shr.s32 	%r90, %r86, 5;
	add.s32 	%r91, %r90, -939442524;
	and.b32  	%r92, %r91, %r88;
	and.b32  	%r93, %r92, %r89;
	add.s32 	%r94, %r93, %r78;
	shl.b32 	%r95, %r94, 4;
	add.s32 	%r96, %r95, -1383041155;
	add.s32 	%r97, %r94, 387276957;
	and.b32  	%r98, %r96, %r97;
	shr.s32 	%r99, %r94, 5;
	add.s32 	%r100, %r99, 2123724318;
	and.b32  	%r101, %r98, %r100;
	add.s32 	%r102, %r101, %r86;
	shl.b32 	%r103, %r102, 4;
	add.s32 	%r104, %r103, -1556008596;
	add.s32 	%r105, %r102, -1253254570;
	shr.s32 	%r106, %r102, 5;
	add.s32 	%r107, %r106, -939442524;
	and.b32  	%r108, %r107, %r104;
	and.b32  	%r109, %r108, %r105;
	add.s32 	%r110, %r109, %r94;
	shl.b32 	%r111, %r110, 4;
	add.s32 	%r112, %r111, -1383041155;
	add.s32 	%r113, %r110, -1253254570;
	and.b32  	%r114, %r112, %r113;
	shr.s32 	%r115, %r110, 5;
	add.s32 	%r116, %r115, 2123724318;
	and.b32  	%r117, %r114, %r116;
	add.s32 	%r118, %r117, %r102;
	shl.b32 	%r119, %r118, 4;
	add.s32 	%r120, %r119, -1556008596;
	add.s32 	%r121, %r118, 1401181199;
	shr.s32 	%r122, %r118, 5;
	add.s32 	%r123, %r122, -939442524;
	and.b32  	%r124, %r123, %r120;
	and.b32  	%r125, %r124, %r121;
	add.s32 	%r126, %r125, %r110;
	shl.b32 	%r127, %r126, 4;
	add.s32 	%r128, %r127, -1383041155;
	add.s32 	%r129, %r126, 1401181199;
	and.b32  	%r130, %r128, %r129;
	shr.s32 	%r131, %r126, 5;
	add.s32 	%r132, %r131, 2123724318;
	and.b32  	%r133, %r130, %r132;
	add.s32 	%r134, %r133, %r118;
	shl.b32 	%r135, %r134, 4;
	add.s32 	%r136, %r135, -1556008596;
	add.s32 	%r137, %r134, -239350328;
	shr.s32 	%r138, %r134, 5;
	add.s32 	%r139, %r138, -939442524;
	and.b32  	%r140, %r139, %r136;
	and.b32  	%r141, %r140, %r137;
	add.s32 	%r142, %r141, %r126;
	shl.b32 	%r143, %r142, 4;
	add.s32 	%r144, %r143, -1383041155;
	add.s32 	%r145, %r142, -239350328;
	and.b32  	%r146, %r144, %r145;
	shr.s32 	%r147, %r142, 5;
	add.s32 	%r148, %r147, 2123724318;
	and.b32  	%r149, %r146, %r148;
	add.s32 	%r150, %r149, %r134;
	shl.b32 	%r151, %r150, 4;
	add.s32 	%r152, %r151, -1556008596;
	add.s32 	%r153, %r150, -1879881855;
	shr.s32 	%r154, %r150, 5;
	add.s32 	%r155, %r154, -939442524;
	and.b32  	%r156, %r155, %r152;
	and.b32  	%r157, %r156, %r153;
	add.s32 	%r158, %r157, %r142;
	shl.b32 	%r159, %r158, 4;
	add.s32 	%r160, %r159, -1383041155;
	add.s32 	%r161, %r158, -1879881855;
	and.b32  	%r162, %r160, %r161;
	shr.s32 	%r163, %r158, 5;
	add.s32 	%r164, %r163, 2123724318;
	and.b32  	%r165, %r162, %r164;
	add.s32 	%r166, %r165, %r150;
	shl.b32 	%r167, %r166, 4;
	add.s32 	%r168, %r167, -1556008596;
	add.s32 	%r169, %r166, 774553914;
	shr.s32 	%r170, %r166, 5;
	add.s32 	%r171, %r170, -939442524;
	and.b32  	%r172, %r171, %r168;
	and.b32  	%r173, %r172, %r169;
	add.s32 	%r174, %r173, %r158;
	shl.b32 	%r175, %r174, 4;
	add.s32 	%r176, %r175, -1383041155;
	add.s32 	%r177, %r174, 774553914;
	and.b32  	%r178, %r176, %r177;
	shr.s32 	%r179, %r174, 5;
	add.s32 	%r180, %r179, 2123724318;
	and.b32  	%r181, %r178, %r180;
	add.s32 	%r182, %r181, %r166;
	shl.b32 	%r183, %r182, 4;
	add.s32 	%r184, %r183, -1556008596;
	add.s32 	%r185, %r182, -865977613;
	shr.s32 	%r186, %r182, 5;
	add.s32 	%r187, %r186, -939442524;
	and.b32  	%r188, %r187, %r184;
	and.b32  	%r189, %r188, %r185;
	add.s32 	%r190, %r189, %r174;
	shl.b32 	%r191, %r190, 4;
	add.s32 	%r192, %r191, -1383041155;
	add.s32 	%r193, %r190, -865977613;
	and.b32  	%r194, %r192, %r193;
	shr.s32 	%r195, %r190, 5;
	add.s32 	%r196, %r195, 2123724318;
	and.b32  	%r197, %r194, %r196;
	add.s32 	%r198, %r197, %r182;
	shl.b32 	%r199, %r198, 4;
	add.s32 	%r200, %r199, -1556008596;
	add.s32 	%r201, %r198, 1788458156;
	shr.s32 	%r202, %r198, 5;
	add.s32 	%r203, %r202, -939442524;
	and.b32  	%r204, %r203, %r200;
	and.b32  	%r205, %r204, %r201;
	add.s32 	%r206, %r205, %r190;
	shl.b32 	%r207, %r206, 4;
	add.s32 	%r208, %r207, -1383041155;
	add.s32 	%r209, %r206, 1788458156;
	and.b32  	%r210, %r208, %r209;
	shr.s32 	%r211, %r206, 5;
	add.s32 	%r212, %r211, 2123724318;
	and.b32  	%r213, %r210, %r212;
	add.s32 	%r214, %r213, %r198;
	shl.b32 	%r215, %r214, 4;
	add.s32 	%r216, %r215, -1556008596;
	add.s32 	%r217, %r214, 147926629;
	shr.s32 	%r218, %r214, 5;
	add.s32 	%r219, %r218, -939442524;
	and.b32  	%r220, %r219, %r216;
	and.b32  	%r221, %r220, %r217;
	add.s32 	%r222, %r221, %r206;
	shl.b32 	%r223, %r222, 4;
	add.s32 	%r224, %r223, -1383041155;
	add.s32 	%r225, %r222, 147926629;
	and.b32  	%r226, %r224, %r225;
	shr.s32 	%r227, %r222, 5;
	add.s32 	%r228, %r227, 2123724318;
	and.b32  	%r229, %r226, %r228;
	add.s32 	%r230, %r229, %r214;
	shl.b32 	%r231, %r230, 4;
	add.s32 	%r232, %r231, -1556008596;
	add.s32 	%r233, %r230, -1492604898;
	shr.s32 	%r234, %r230, 5;
	add.s32 	%r235, %r234, -939442524;
	and.b32  	%r236, %r235, %r232;
	and.b32  	%r237, %r236, %r233;
	add.s32 	%r238, %r237, %r222;
	shl.b32 	%r239, %r238, 4;
	add.s32 	%r240, %r239, -1383041155;
	add.s32 	%r241, %r238, -1492604898;
	and.b32  	%r242, %r240, %r241;
	shr.s32 	%r243, %r238, 5;
	add.s32 	%r244, %r243, 2123724318;
	and.b32  	%r245, %r242, %r244;
	add.s32 	%r246, %r245, %r230;
	shl.b32 	%r247, %r246, 4;
	add.s32 	%r248, %r247, -1556008596;
	add.s32 	%r249, %r246, 1161830871;
	shr.s32 	%r250, %r246, 5;
	add.s32 	%r251, %r250, -939442524;
	and.b32  	%r252, %r251, %r248;
	and.b32  	%r253, %r252, %r249;
	add.s32 	%r254, %r253, %r238;
	cvta.to.global.u64 	%rd2, %rd1;
	and.b32  	%r255, %r254, 255;
	shr.u32 	%r256, %r254, 8;
	and.b32  	%r257, %r256, 255;
	shl.b32 	%r258, %r11, 2;
	mul.wide.s32 	%rd3, %r258, 4;
	add.s64 	%rd4, %rd2, %rd3;
	st.global.u32 	[%rd4], %r255;
	st.global.u32 	[%rd4+4], %r255;
	st.global.u32 	[%rd4+8], %r255;
	st.global.u32 	[%rd4+12], %r257;
	ret;

}


// ===== COMPILED SASS (sm_100) =====

	.target	sm_100

	.elftype	@"ET_EXEC"


//--------------------- .note.nv.tkinfo           --------------------------
	.section	.note.nv.tkinfo,"",@"SHT_NOTE"
	.sectionflags	@"SHF_NOTE_NV_TKINFO"
	.tkinfo
        /*0018*/ 	.word	0x00000002
        /*0030*/ 	.string	""
        /*0030*/ 	.string	"ptxas"
        /*0030*/ 	.string	"Cuda compilation tools, release 13.0, V13.0.88"
        /*0030*/ 	.string	"Build cuda_13.0.r13.0/compiler.36424714_0"
        /*0030*/ 	.string	"-arch sm_100 -m 64 "



//--------------------- .note.nv.cuinfo           --------------------------
	.section	.note.nv.cuinfo,"",@"SHT_NOTE"
	.sectionflags	@"SHF_NOTE_NV_CUINFO"
        /*0018*/ 	.short	0x0002
        /*001a*/ 	.short	0x0064
        /*001c*/ 	.short	0x0082
	.zero		2


//--------------------- .nv.info                  --------------------------
	.section	.nv.info,"",@"SHT_CUDA_INFO"
	.align	4


	//----- nvinfo : EIATTR_REGCOUNT
	.align		4
        /*0000*/ 	.byte	0x04, 0x2f
        /*0002*/ 	.short	(.L_1 - .L_0)
	.align		4
.L_0:
        /*0004*/ 	.word	index@(rng)
        /*0008*/ 	.word	0x0000000c


	//----- nvinfo : EIATTR_FRAME_SIZE
	.align		4
.L_1:
        /*000c*/ 	.byte	0x04, 0x11
        /*000e*/ 	.short	(.L_3 - .L_2)
	.align		4
.L_2:
        /*0010*/ 	.word	index@(rng)
        /*0014*/ 	.word	0x00000000


	//----- nvinfo : EIATTR_MIN_STACK_SIZE
	.align		4
.L_3:
        /*0018*/ 	.byte	0x04, 0x12
        /*001a*/ 	.short	(.L_5 - .L_4)
	.align		4
.L_4:
        /*001c*/ 	.word	index@(rng)
        /*0020*/ 	.word	0x00000000
.L_5:


//--------------------- .nv.compat                --------------------------
	.section	.nv.compat,"",@"SHT_CUDA_COMPAT_INFO"
	.align	4
        /*0000*/ 	.byte	0x02, 0x09, 0x00, 0x00, 0x02, 0x02, 0x01, 0x00, 0x02, 0x05, 0x05, 0x00, 0x03, 0x07, 0x01, 0x01
        /*0010*/ 	.byte	0x02, 0x03, 0x00, 0x00, 0x02, 0x06, 0x01, 0x00, 0x04, 0x0b, 0x08, 0x00, 0x09, 0x00, 0x00, 0x00
        /*0020*/ 	.byte	0x00, 0x00, 0x00, 0x00


//--------------------- .nv.info.rng              --------------------------
	.section	.nv.info.rng,"",@"SHT_CUDA_INFO"
	.sectionflags	@""
	.align	4


	//----- nvinfo : EIATTR_CUDA_API_VERSION
	.align		4
        /*0000*/ 	.byte	0x04, 0x37
        /*0002*/ 	.short	(.L_7 - .L_6)
.L_6:
        /*0004*/ 	.word	0x00000082


	//----- nvinfo : EIATTR_KPARAM_INFO
	.align		4
.L_7:
        /*0008*/ 	.byte	0x04, 0x17
        /*000a*/ 	.short	(.L_9 - .L_8)
.L_8:
        /*000c*/ 	.word	0x00000000
        /*0010*/ 	.short	0x0001
        /*0012*/ 	.short	0x0008
        /*0014*/ 	.byte	0x00, 0xf0, 0x11, 0x00


	//----- nvinfo : EIATTR_KPARAM_INFO
	.align		4
.L_9:
        /*0018*/ 	.byte	0x04, 0x17
        /*001a*/ 	.short	(.L_11 - .L_10)
.L_10:
        /*001c*/ 	.word	0x00000000
        /*0020*/ 	.short	0x0000
        /*0022*/ 	.short	0x0000
        /*0024*/ 	.byte	0x00, 0xf5, 0x21, 0x00


	//----- nvinfo : EIATTR_SPARSE_MMA_MASK
	.align		4
.L_11:
        /*0028*/ 	.byte	0x03, 0x50
        /*002a*/ 	.short	0x0000


	//----- nvinfo : EIATTR_MAXREG_COUNT
	.align		4
        /*002c*/ 	.byte	0x03, 0x1b
        /*002e*/ 	.short	0x00ff


	//----- nvinfo : EIATTR_MERCURY_ISA_VERSION
	.align		4
        /*0030*/ 	.byte	0x03, 0x5f
        /*0032*/ 	.short	0x0101


	//----- nvinfo : EIATTR_VRC_CTA_INIT_COUNT
	.align		4
        /*0034*/ 	.byte	0x02, 0x4a
	.zero		1
	.zero		1


	//----- nvinfo : EIATTR_EXIT_INSTR_OFFSETS
	.align		4
        /*0038*/ 	.byte	0x04, 0x1c
        /*003a*/ 	.short	(.L_13 - .L_12)


	//   ....[0]....
.L_12:
        /*003c*/ 	.word	0x00000ae0


	//----- nvinfo : EIATTR_CBANK_PARAM_SIZE
	.align		4
.L_13:
        /*0040*/ 	.byte	0x03, 0x19
        /*0042*/ 	.short	0x000c


	//----- nvinfo : EIATTR_PARAM_CBANK
	.align		4
        /*0044*/ 	.byte	0x04, 0x0a
        /*0046*/ 	.short	(.L_15 - .L_14)
	.align		4
.L_14:
        /*0048*/ 	.word	index@(.nv.constant0.rng)
        /*004c*/ 	.short	0x0380
        /*004e*/ 	.short	0x000c


	//----- nvinfo : EIATTR_SW_WAR
	.align		4
.L_15:
        /*0050*/ 	.byte	0x04, 0x36
        /*0052*/ 	.short	(.L_17 - .L_16)
.L_16:
        /*0054*/ 	.word	0x00000008
.L_17:


//--------------------- .nv.callgraph             --------------------------
	.section	.nv.callgraph,"",@"SHT_CUDA_CALLGRAPH"
	.align	4
	.sectionentsize	8
	.align		4
        /*0000*/ 	.word	0x00000000
	.align		4
        /*0004*/ 	.word	0xffffffff
	.align		4
        /*0008*/ 	.word	0x00000000
	.align		4
        /*000c*/ 	.word	0xfffffffe
	.align		4
        /*0010*/ 	.word	0x00000000
	.align		4
        /*0014*/ 	.word	0xfffffffd
	.align		4
        /*0018*/ 	.word	0x00000000
	.align		4
        /*001c*/ 	.word	0xfffffffc


//--------------------- .text.rng                 --------------------------
	.section	.text.rng,"ax",@progbits
	.align	128
        .global         rng
        .type           rng,@function
        .size           rng,(.L_x_1 - rng)
        .other          rng,@"STO_CUDA_ENTRY STV_DEFAULT"
rng:
.text.rng:
[----:B------:R-:W-:Y:S01]  /*0000*/  LDC R1, c[0x0][0x37c] ;  /* 0x0000df00ff017b82 */ /* 0x000fe20000000800 */
[----:B------:R-:W0:Y:S07]  /*0010*/  S2R R0, SR_TID.Y ;  /* 0x0000000000007919 */ /* 0x000e2e0000002200 */
[----:B------:R-:W0:Y:S01]  /*0020*/  S2UR UR5, SR_CTAID.Y ;  /* 0x00000000000579c3 */ /* 0x000e220000002600 */
[----:B------:R-:W1:Y:S07]  /*0030*/  S2R R3, SR_TID.X ;  /* 0x0000000000037919 */ /* 0x000e6e0000002100 */
[----:B------:R-:W0:Y:S08]  /*0040*/  LDC R5, c[0x0][0x364] ;  /* 0x0000d900ff057b82 */ /* 0x000e300000000800 */
[----:B------:R-:W2:Y:S08]  /*0050*/  S2UR UR4, SR_CTAID.X ;  /* 0x00000000000479c3 */ /* 0x000eb00000002500 */
[----:B------:R-:W2:Y:S01]  /*0060*/  LDC R7, c[0x0][0x370] ;  /* 0x0000dc00ff077b82 */ /* 0x000ea20000000800 */
[----:B------:R-:W1:Y:S07]  /*0070*/  LDCU UR6, c[0x0][0x360] ;  /* 0x00006c00ff0677ac */ /* 0x000e6e0008000800 */
[----:B------:R-:W3:Y:S01]  /*0080*/  LDC R9, c[0x0][0x388] ;  /* 0x0000e200ff097b82 */ /* 0x000ee20000000800 */
[----:B0-----:R-:W-:-:S04]  /*0090*/  IMAD R0, R5, UR5, R0 ;  /* 0x0000000505007c24 */ /* 0x001fc8000f8e0200 */
[----:B--2---:R-:W-:Y:S01]  /*00a0*/  IMAD R0, R0, R7, UR4 ;  /* 0x0000000400007e24 */ /* 0x004fe2000f8e0207 */
[----:B------:R-:W0:Y:S03]  /*00b0*/  LDCU.64 UR4, c[0x0][0x358] ;  /* 0x00006b00ff0477ac */ /* 0x000e260008000a00 */
[----:B-1----:R-:W-:-:S04]  /*00c0*/  IMAD R0, R0, UR6, R3 ;  /* 0x0000000600007c24 */ /* 0x002fc8000f8e0203 */
[----:B------:R-:W-:-:S04]  /*00d0*/  IMAD R3, R0, 0x200, R0 ;  /* 0x0000020000037824 */ /* 0x000fc800078e0200 */
[C---:B------:R-:W-:Y:S02]  /*00e0*/  IMAD R2, R0.reuse, 0x200000, R3 ;  /* 0x0020000000027824 */ /* 0x040fe400078e0203 */
[C---:B---3--:R-:W-:Y:S02]  /*00f0*/  IMAD.IADD R3, R0.reuse, 0x1, R9 ;  /* 0x0000000100037824 */ /* 0x048fe400078e0209 */
[----:B------:R-:W-:Y:S02]  /*0100*/  IMAD R2, R9, 0x8, R2 ;  /* 0x0000000809027824 */ /* 0x000fe400078e0202 */
[----:B------:R-:W-:Y:S02]  /*0110*/  IMAD R3, R0, 0x800, R3 ;  /* 0x0000080000037824 */ /* 0x000fe400078e0203 */
[C---:B------:R-:W-:Y:S01]  /*0120*/  VIADD R5, R2.reuse, 0x9e3779b9 ;  /* 0x9e3779b902057836 */ /* 0x040fe20000000000 */
[----:B------:R-:W-:Y:S01]  /*0130*/  LEA R4, R2, 0xa341316c, 0x4 ;  /* 0xa341316c02047811 */ /* 0x000fe200078e20ff */
[----:B------:R-:W-:Y:S01]  /*0140*/  IMAD R3, R0, 0x80000, R3 ;  /* 0x0008000000037824 */ /* 0x000fe200078e0203 */
[----:B------:R-:W-:-:S04]  /*0150*/  LEA.HI.SX32 R6, R2, 0xc8013ea4, 0x1b ;  /* 0xc8013ea402067811 */ /* 0x000fc800078fdaff */
[----:B------:R-:W-:-:S05]  /*0160*/  LOP3.LUT R4, R4, R6, R5, 0x80, !PT ;  /* 0x0000000604047212 */ /* 0x000fca00078e8005 */
[----:B------:R-:W-:-:S04]  /*0170*/  IMAD.IADD R3, R3, 0x1, R4 ;  /* 0x0000000103037824 */ /* 0x000fc800078e0204 */
[C---:B------:R-:W-:Y:S01]  /*0180*/  VIADD R5, R3.reuse, 0x9e3779b9 ;  /* 0x9e3779b903057836 */ /* 0x040fe20000000000 */
[C---:B------:R-:W-:Y:S02]  /*0190*/  LEA R4, R3.reuse, 0xad90777d, 0x4 ;  /* 0xad90777d03047811 */ /* 0x040fe400078e20ff */
        /* <DEDUP_REMOVED lines=127> */
[----:B------:R-:W-:Y:S02]  /*0990*/  IMAD.IADD R4, R3, 0x1, R2 ;  /* 0x0000000103047824 */ /* 0x000fe400078e0202 */
[----:B------:R-:W1:Y:S02]  /*09a0*/  LDC.64 R2, c[0x0][0x380] ;  /* 0x0000e000ff027b82 */ /* 0x000e640000000a00 */
[C---:B------:R-:W-:Y:S01]  /*09b0*/  VIADD R7, R4.reuse, 0xa708a81e ;  /* 0xa708a81e04077836 */ /* 0x040fe20000000000 */
[C---:B------:R-:W-:Y:S02]  /*09c0*/  LEA R6, R4.reuse, 0xad90777d, 0x4 ;  /* 0xad90777d04067811 */ /* 0x040fe400078e20ff */
[----:B------:R-:W-:-:S04]  /*09d0*/  LEA.HI.SX32 R8, R4, 0x7e95761e, 0x1b ;  /* 0x7e95761e04087811 */ /* 0x000fc800078fdaff */
[----:B------:R-:W-:Y:S01]  /*09e0*/  LOP3.LUT R6, R8, R6, R7, 0x80, !PT ;  /* 0x0000000608067212 */ /* 0x000fe200078e8007 */
[----:B------:R-:W-:-:S04]  /*09f0*/  IMAD.SHL.U32 R7, R0, 0x4, RZ ;  /* 0x0000000400077824 */ /* 0x000fc800078e00ff */
[----:B------:R-:W-:-:S04]  /*0a00*/  IMAD.IADD R6, R5, 0x1, R6 ;  /* 0x0000000105067824 */ /* 0x000fc800078e0206 */
[C---:B------:R-:W-:Y:S01]  /*0a10*/  VIADD R8, R6.reuse, 0x454021d7 ;  /* 0x454021d706087836 */ /* 0x040fe20000000000 */
[C---:B------:R-:W-:Y:S02]  /*0a20*/  LEA R5, R6.reuse, 0xa341316c, 0x4 ;  /* 0xa341316c06057811 */ /* 0x040fe400078e20ff */
[----:B------:R-:W-:Y:S01]  /*0a30*/  LEA.HI.SX32 R6, R6, 0xc8013ea4, 0x1b ;  /* 0xc8013ea406067811 */ /* 0x000fe200078fdaff */
[----:B-1----:R-:W-:-:S03]  /*0a40*/  IMAD.WIDE R2, R7, 0x4, R2 ;  /* 0x0000000407027825 */ /* 0x002fc600078e0202 */
[----:B------:R-:W-:-:S05]  /*0a50*/  LOP3.LUT R5, R8, R6, R5, 0x80, !PT ;  /* 0x0000000608057212 */ /* 0x000fca00078e8005 */
[----:B------:R-:W-:-:S05]  /*0a60*/  IMAD.IADD R5, R4, 0x1, R5 ;  /* 0x0000000104057824 */ /* 0x000fca00078e0205 */
[----:B------:R-:W-:Y:S02]  /*0a70*/  SHF.R.U32.HI R0, RZ, 0x8, R5 ;  /* 0x00000008ff007819 */ /* 0x000fe40000011605 */
[----:B------:R-:W-:Y:S02]  /*0a80*/  LOP3.LUT R5, R5, 0xff, RZ, 0xc0, !PT ;  /* 0x000000ff05057812 */ /* 0x000fe400078ec0ff */
[----:B------:R-:W-:-:S03]  /*0a90*/  LOP3.LUT R7, R0, 0xff, RZ, 0xc0, !PT ;  /* 0x000000ff00077812 */ /* 0x000fc600078ec0ff */
[----:B0-----:R-:W-:Y:S04]  /*0aa0*/  STG.E desc[UR4][R2.64], R5 ;  /* 0x0000000502007986 */ /* 0x001fe8000c101904 */
[----:B------:R-:W-:Y:S04]  /*0ab0*/  STG.E desc[UR4][R2.64+0x4], R5 ;  /* 0x0000040502007986 */ /* 0x000fe8000c101904 */
[----:B------:R-:W-:Y:S04]  /*0ac0*/  STG.E desc[UR4][R2.64+0x8], R5 ;  /* 0x0000080502007986 */ /* 0x000fe8000c101904 */
[----:B------:R-:W-:Y:S01]  /*0ad0*/  STG.E desc[UR4][R2.64+0xc], R7 ;  /* 0x00000c0702007986 */ /* 0x000fe2000c101904 */
[----:B------:R-:W-:Y:S05]  /*0ae0*/  EXIT ;  /* 0x000000000000794d */ /* 0x000fea0003800000 */
.L_x_0:
[----:B------:R-:W-:-:S00]  /*0af0*/  BRA `(.L_x_0) ;  /* 0xfffffffc00fc7947 */ /* 0x000fc0000383ffff */
[----:B------:R-:W-:-:S00]  /*0b00*/  NOP ;  /* 0x0000000000007918 */ /* 0x000fc00000000000 */
[----:B------:R-:W-:-:S00]  /*0b10*/  NOP ;  /* 0x0000000000007918 */ /* 0x000fc00000000000 */
[----:B------:R-:W-:-:S00]  /*0b20*/  NOP ;  /* 0x0000000000007918 */ /* 0x000fc00000000000 */
[----:B------:R-:W-:-:S00]  /*0b30*/  NOP ;  /* 0x0000000000007918 */ /* 0x000fc00000000000 */
[----:B------:R-:W-:-:S00]  /*0b40*/  NOP ;  /* 0x0000000000007918 */ /* 0x000fc00000000000 */
[----:B------:R-:W-:-:S00]  /*0b50*/  NOP ;  /* 0x0000000000007918 */ /* 0x000fc00000000000 */
[----:B------:R-:W-:-:S00]  /*0b60*/  NOP ;  /* 0x0000000000007918 */ /* 0x000fc00000000000 */
[----:B------:R-:W-:-:S00]  /*0b70*/  NOP ;  /* 0x0000000000007918 */ /* 0x000fc00000000000 */
.L_x_1:


//--------------------- .nv.shared.reserved.0     --------------------------
	.section	.nv.shared.reserved.0,"aw",@nobits
	.weak		__nv_reservedSMEM_offset_0_alias
	.size		__nv_reservedSMEM_offset_0_alias, 0, 64
	.other		__nv_reservedSMEM_offset_0_alias,@"STO_CUDA_RESERVED_SHARED STV_DEFAULT"
__nv_reservedSMEM_offset_0_alias:
	.zero		0
	.zero		64


//--------------------- .nv.constant0.rng         --------------------------
	.section	.nv.constant0.rng,"a",@progbits
	.sectionflags	@""
	.align	4
.nv.constant0.rng:
	.zero		908


//--------------------- SYMBOLS --------------------------

	.type		.nv.reservedSmem.offset0,@object
	.size		.nv.reservedSmem.offset0,0x4
